//
// Generated by NVIDIA NVVM Compiler
//
// Compiler Build ID: CL-36424714
// Cuda compilation tools, release 13.0, V13.0.88
// Based on NVVM 20.0.0
//

.version 9.0
.target sm_100
.address_size 64

	// .globl	_Z6matveciPKfPfS1_
// _ZZ6matveciPKfPfS1_E3s_x has been demoted

.visible .entry _Z6matveciPKfPfS1_(
	.param .u32 _Z6matveciPKfPfS1__param_0,
	.param .u64 .ptr .align 1 _Z6matveciPKfPfS1__param_1,
	.param .u64 .ptr .align 1 _Z6matveciPKfPfS1__param_2,
	.param .u64 .ptr .align 1 _Z6matveciPKfPfS1__param_3
)
{
	.reg .pred 	%p<9>;
	.reg .b32 	%r<72>;
	.reg .b32 	%f<57>;
	.reg .b64 	%rd<41>;
	// demoted variable
	.shared .align 4 .b8 _ZZ6matveciPKfPfS1_E3s_x[256];
	ld.param.u32 	%r37, [_Z6matveciPKfPfS1__param_0];
	ld.param.u64 	%rd8, [_Z6matveciPKfPfS1__param_1];
	ld.param.u64 	%rd10, [_Z6matveciPKfPfS1__param_2];
	ld.param.u64 	%rd9, [_Z6matveciPKfPfS1__param_3];
	cvta.to.global.u64 	%rd1, %rd10;
	mov.u32 	%r1, %ntid.x;
	mov.u32 	%r38, %ctaid.x;
	mov.u32 	%r69, %tid.x;
	mad.lo.s32 	%r70, %r1, %r38, %r69;
	setp.gt.u32 	%p1, %r69, 63;
	@%p1 bra 	$L__BB0_7;
	add.s32 	%r39, %r69, %r1;
	max.u32 	%r40, %r39, 64;
	setp.lt.u32 	%p2, %r39, 64;
	selp.u32 	%r41, 1, 0, %p2;
	add.s32 	%r42, %r39, %r41;
	sub.s32 	%r43, %r40, %r42;
	div.u32 	%r44, %r43, %r1;
	add.s32 	%r4, %r44, %r41;
	and.b32  	%r45, %r4, 3;
	setp.eq.s32 	%p3, %r45, 3;
	@%p3 bra 	$L__BB0_4;
	add.s32 	%r46, %r4, 1;
	and.b32  	%r47, %r46, 3;
	shl.b32 	%r48, %r69, 2;
	mov.u32 	%r49, _ZZ6matveciPKfPfS1_E3s_x;
	add.s32 	%r63, %r49, %r48;
	shl.b32 	%r6, %r1, 2;
	mul.wide.u32 	%rd11, %r69, 4;
	add.s64 	%rd40, %rd1, %rd11;
	mul.wide.u32 	%rd3, %r1, 4;
	neg.s32 	%r62, %r47;
	mad.lo.s32 	%r69, %r1, %r47, %r69;
$L__BB0_3:
	.pragma "nounroll";
	ld.global.f32 	%f4, [%rd40];
	st.shared.f32 	[%r63], %f4;
	add.s32 	%r63, %r63, %r6;
	add.s64 	%rd40, %rd40, %rd3;
	add.s32 	%r62, %r62, 1;
	setp.ne.s32 	%p4, %r62, 0;
	@%p4 bra 	$L__BB0_3;
$L__BB0_4:
	setp.lt.u32 	%p5, %r4, 3;
	@%p5 bra 	$L__BB0_7;
	shl.b32 	%r50, %r1, 1;
	add.s32 	%r68, %r69, %r50;
	shl.b32 	%r15, %r1, 2;
	mad.lo.s32 	%r67, %r1, 3, %r69;
	add.s32 	%r66, %r1, %r69;
	shl.b32 	%r51, %r69, 2;
	mov.u32 	%r52, _ZZ6matveciPKfPfS1_E3s_x;
	add.s32 	%r65, %r52, %r51;
	shl.b32 	%r19, %r1, 4;
	shl.b32 	%r20, %r1, 3;
	mul.lo.s32 	%r21, %r1, 12;
$L__BB0_6:
	mul.wide.u32 	%rd12, %r69, 4;
	add.s64 	%rd13, %rd1, %rd12;
	ld.global.f32 	%f5, [%rd13];
	st.shared.f32 	[%r65], %f5;
	add.s32 	%r53, %r69, %r1;
	mul.wide.u32 	%rd14, %r66, 4;
	add.s64 	%rd15, %rd1, %rd14;
	ld.global.f32 	%f6, [%rd15];
	add.s32 	%r54, %r65, %r15;
	st.shared.f32 	[%r54], %f6;
	add.s32 	%r55, %r53, %r1;
	mul.wide.u32 	%rd16, %r68, 4;
	add.s64 	%rd17, %rd1, %rd16;
	ld.global.f32 	%f7, [%rd17];
	add.s32 	%r56, %r65, %r20;
	st.shared.f32 	[%r56], %f7;
	add.s32 	%r57, %r55, %r1;
	mul.wide.u32 	%rd18, %r67, 4;
	add.s64 	%rd19, %rd1, %rd18;
	ld.global.f32 	%f8, [%rd19];
	add.s32 	%r58, %r65, %r21;
	st.shared.f32 	[%r58], %f8;
	add.s32 	%r69, %r57, %r1;
	add.s32 	%r68, %r68, %r15;
	add.s32 	%r67, %r67, %r15;
	add.s32 	%r66, %r66, %r15;
	add.s32 	%r65, %r65, %r19;
	setp.lt.u32 	%p6, %r69, 64;
	@%p6 bra 	$L__BB0_6;
$L__BB0_7:
	bar.sync 	0;
	setp.ge.s32 	%p7, %r70, %r37;
	@%p7 bra 	$L__BB0_11;
	cvta.to.global.u64 	%rd20, %rd9;
	mul.wide.s32 	%rd21, %r70, 4;
	add.s64 	%rd6, %rd20, %rd21;
	ld.global.f32 	%f56, [%rd6];
	shl.b32 	%r32, %r37, 4;
	cvta.to.global.u64 	%rd7, %rd8;
	mov.b32 	%r71, 32;
	mov.u32 	%r60, _ZZ6matveciPKfPfS1_E3s_x;
	mul.wide.s32 	%rd24, %r37, 4;
$L__BB0_9:
	mul.wide.s32 	%rd22, %r70, 4;
	add.s64 	%rd23, %rd7, %rd22;
	ld.global.f32 	%f9, [%rd23];
	add.s32 	%r61, %r60, %r71;
	ld.shared.f32 	%f10, [%r61+-32];
	fma.rn.f32 	%f11, %f9, %f10, %f56;
	add.s64 	%rd25, %rd23, %rd24;
	ld.global.f32 	%f12, [%rd25];
	ld.shared.f32 	%f13, [%r61+-28];
	fma.rn.f32 	%f14, %f12, %f13, %f11;
	add.s64 	%rd26, %rd25, %rd24;
	ld.global.f32 	%f15, [%rd26];
	ld.shared.f32 	%f16, [%r61+-24];
	fma.rn.f32 	%f17, %f15, %f16, %f14;
	add.s64 	%rd27, %rd26, %rd24;
	ld.global.f32 	%f18, [%rd27];
	ld.shared.f32 	%f19, [%r61+-20];
	fma.rn.f32 	%f20, %f18, %f19, %f17;
	add.s64 	%rd28, %rd27, %rd24;
	ld.global.f32 	%f21, [%rd28];
	ld.shared.f32 	%f22, [%r61+-16];
	fma.rn.f32 	%f23, %f21, %f22, %f20;
	add.s64 	%rd29, %rd28, %rd24;
	ld.global.f32 	%f24, [%rd29];
	ld.shared.f32 	%f25, [%r61+-12];
	fma.rn.f32 	%f26, %f24, %f25, %f23;
	add.s64 	%rd30, %rd29, %rd24;
	ld.global.f32 	%f27, [%rd30];
	ld.shared.f32 	%f28, [%r61+-8];
	fma.rn.f32 	%f29, %f27, %f28, %f26;
	add.s64 	%rd31, %rd30, %rd24;
	ld.global.f32 	%f30, [%rd31];
	ld.shared.f32 	%f31, [%r61+-4];
	fma.rn.f32 	%f32, %f30, %f31, %f29;
	add.s64 	%rd32, %rd31, %rd24;
	ld.global.f32 	%f33, [%rd32];
	ld.shared.f32 	%f34, [%r61];
	fma.rn.f32 	%f35, %f33, %f34, %f32;
	add.s64 	%rd33, %rd32, %rd24;
	ld.global.f32 	%f36, [%rd33];
	ld.shared.f32 	%f37, [%r61+4];
	fma.rn.f32 	%f38, %f36, %f37, %f35;
	add.s64 	%rd34, %rd33, %rd24;
	ld.global.f32 	%f39, [%rd34];
	ld.shared.f32 	%f40, [%r61+8];
	fma.rn.f32 	%f41, %f39, %f40, %f38;
	add.s64 	%rd35, %rd34, %rd24;
	ld.global.f32 	%f42, [%rd35];
	ld.shared.f32 	%f43, [%r61+12];
	fma.rn.f32 	%f44, %f42, %f43, %f41;
	add.s64 	%rd36, %rd35, %rd24;
	ld.global.f32 	%f45, [%rd36];
	ld.shared.f32 	%f46, [%r61+16];
	fma.rn.f32 	%f47, %f45, %f46, %f44;
	add.s64 	%rd37, %rd36, %rd24;
	ld.global.f32 	%f48, [%rd37];
	ld.shared.f32 	%f49, [%r61+20];
	fma.rn.f32 	%f50, %f48, %f49, %f47;
	add.s64 	%rd38, %rd37, %rd24;
	ld.global.f32 	%f51, [%rd38];
	ld.shared.f32 	%f52, [%r61+24];
	fma.rn.f32 	%f53, %f51, %f52, %f50;
	add.s64 	%rd39, %rd38, %rd24;
	ld.global.f32 	%f54, [%rd39];
	ld.shared.f32 	%f55, [%r61+28];
	fma.rn.f32 	%f56, %f54, %f55, %f53;
	add.s32 	%r71, %r71, 64;
	add.s32 	%r70, %r70, %r32;
	setp.ne.s32 	%p8, %r71, 288;
	@%p8 bra 	$L__BB0_9;
	st.global.f32 	[%rd6], %f56;
$L__BB0_11:
	ret;

}


// ===== COMPILED SASS (sm_100) =====

	.target	sm_100

	.elftype	@"ET_EXEC"


//--------------------- .note.nv.tkinfo           --------------------------
	.section	.note.nv.tkinfo,"",@"SHT_NOTE"
	.sectionflags	@"SHF_NOTE_NV_TKINFO"
	.tkinfo
        /*0018*/ 	.word	0x00000002
        /*0030*/ 	.string	""
        /*0030*/ 	.string	"ptxas"
        /*0030*/ 	.string	"Cuda compilation tools, release 13.0, V13.0.88"
        /*0030*/ 	.string	"Build cuda_13.0.r13.0/compiler.36424714_0"
        /*0030*/ 	.string	"-arch sm_100 -m 64 "



//--------------------- .note.nv.cuinfo           --------------------------
	.section	.note.nv.cuinfo,"",@"SHT_NOTE"
	.sectionflags	@"SHF_NOTE_NV_CUINFO"
        /*0018*/ 	.short	0x0002
        /*001a*/ 	.short	0x0064
        /*001c*/ 	.short	0x0082
	.zero		2


//--------------------- .nv.info                  --------------------------
	.section	.nv.info,"",@"SHT_CUDA_INFO"
	.align	4


	//----- nvinfo : EIATTR_REGCOUNT
	.align		4
        /*0000*/ 	.byte	0x04, 0x2f
        /*0002*/ 	.short	(.L_1 - .L_0)
	.align		4
.L_0:
        /*0004*/ 	.word	index@(_Z6matveciPKfPfS1_)
        /*0008*/ 	.word	0x00000028


	//----- nvinfo : EIATTR_FRAME_SIZE
	.align		4
.L_1:
        /*000c*/ 	.byte	0x04, 0x11
        /*000e*/ 	.short	(.L_3 - .L_2)
	.align		4
.L_2:
        /*0010*/ 	.word	index@(_Z6matveciPKfPfS1_)
        /*0014*/ 	.word	0x00000000


	//----- nvinfo : EIATTR_MIN_STACK_SIZE
	.align		4
.L_3:
        /*0018*/ 	.byte	0x04, 0x12
        /*001a*/ 	.short	(.L_5 - .L_4)
	.align		4
.L_4:
        /*001c*/ 	.word	index@(_Z6matveciPKfPfS1_)
        /*0020*/ 	.word	0x00000000
.L_5:


//--------------------- .nv.compat                --------------------------
	.section	.nv.compat,"",@"SHT_CUDA_COMPAT_INFO"
	.align	4
        /*0000*/ 	.byte	0x02, 0x09, 0x00, 0x00, 0x02, 0x02, 0x01, 0x00, 0x02, 0x05, 0x05, 0x00, 0x03, 0x07, 0x01, 0x01
        /*0010*/ 	.byte	0x02, 0x03, 0x00, 0x00, 0x02, 0x06, 0x01, 0x00, 0x04, 0x0b, 0x08, 0x00, 0x09, 0x00, 0x00, 0x00
        /*0020*/ 	.byte	0x00, 0x00, 0x00, 0x00


//--------------------- .nv.info._Z6matveciPKfPfS1_ --------------------------
	.section	.nv.info._Z6matveciPKfPfS1_,"",@"SHT_CUDA_INFO"
	.sectionflags	@""
	.align	4


	//----- nvinfo : EIATTR_CUDA_API_VERSION
	.align		4
        /*0000*/ 	.byte	0x04, 0x37
        /*0002*/ 	.short	(.L_7 - .L_6)
.L_6:
        /*0004*/ 	.word	0x00000082


	//----- nvinfo : EIATTR_KPARAM_INFO
	.align		4
.L_7:
        /*0008*/ 	.byte	0x04, 0x17
        /*000a*/ 	.short	(.L_9 - .L_8)
.L_8:
        /*000c*/ 	.word	0x00000000
        /*0010*/ 	.short	0x0003
        /*0012*/ 	.short	0x0018
        /*0014*/ 	.byte	0x00, 0xf5, 0x21, 0x00


	//----- nvinfo : EIATTR_KPARAM_INFO
	.align		4
.L_9:
        /*0018*/ 	.byte	0x04, 0x17
        /*001a*/ 	.short	(.L_11 - .L_10)
.L_10:
        /*001c*/ 	.word	0x00000000
        /*0020*/ 	.short	0x0002
        /*0022*/ 	.short	0x0010
        /*0024*/ 	.byte	0x00, 0xf5, 0x21, 0x00


	//----- nvinfo : EIATTR_KPARAM_INFO
	.align		4
.L_11:
        /*0028*/ 	.byte	0x04, 0x17
        /*002a*/ 	.short	(.L_13 - .L_12)
.L_12:
        /*002c*/ 	.word	0x00000000
        /*0030*/ 	.short	0x0001
        /*0032*/ 	.short	0x0008
        /*0034*/ 	.byte	0x00, 0xf5, 0x21, 0x00


	//----- nvinfo : EIATTR_KPARAM_INFO
	.align		4
.L_13:
        /*0038*/ 	.byte	0x04, 0x17
        /*003a*/ 	.short	(.L_15 - .L_14)
.L_14:
        /*003c*/ 	.word	0x00000000
        /*0040*/ 	.short	0x0000
        /*0042*/ 	.short	0x0000
        /*0044*/ 	.byte	0x00, 0xf0, 0x11, 0x00


	//----- nvinfo : EIATTR_SPARSE_MMA_MASK
	.align		4
.L_15:
        /*0048*/ 	.byte	0x03, 0x50
        /*004a*/ 	.short	0x0000


	//----- nvinfo : EIATTR_MAXREG_COUNT
	.align		4
        /*004c*/ 	.byte	0x03, 0x1b
        /*004e*/ 	.short	0x00ff


	//----- nvinfo : EIATTR_NUM_BARRIERS
	.align		4
        /*0050*/ 	.byte	0x02, 0x4c
        /*0052*/ 	.byte	0x01
	.zero		1


	//----- nvinfo : EIATTR_MERCURY_ISA_VERSION
	.align		4
        /*0054*/ 	.byte	0x03, 0x5f
        /*0056*/ 	.short	0x0101


	//----- nvinfo : EIATTR_VRC_CTA_INIT_COUNT
	.align		4
        /*0058*/ 	.byte	0x02, 0x4a
	.zero		1
	.zero		1


	//----- nvinfo : EIATTR_EXIT_INSTR_OFFSETS
	.align		4
        /*005c*/ 	.byte	0x04, 0x1c
        /*005e*/ 	.short	(.L_17 - .L_16)


	//   ....[0]....
.L_16:
        /*0060*/ 	.word	0x000005c0


	//   ....[1]....
        /*0064*/ 	.word	0x00001380


	//----- nvinfo : EIATTR_CRS_STACK_SIZE
	.align		4
.L_17:
        /*0068*/ 	.byte	0x04, 0x1e
        /*006a*/ 	.short	(.L_19 - .L_18)
.L_18:
        /*006c*/ 	.word	0x00000000


	//----- nvinfo : EIATTR_CBANK_PARAM_SIZE
	.align		4
.L_19:
        /*0070*/ 	.byte	0x03, 0x19
        /*0072*/ 	.short	0x0020


	//----- nvinfo : EIATTR_PARAM_CBANK
	.align		4
        /*0074*/ 	.byte	0x04, 0x0a
        /*0076*/ 	.short	(.L_21 - .L_20)
	.align		4
.L_20:
        /*0078*/ 	.word	index@(.nv.constant0._Z6matveciPKfPfS1_)
        /*007c*/ 	.short	0x0380
        /*007e*/ 	.short	0x0020


	//----- nvinfo : EIATTR_SW_WAR
	.align		4
.L_21:
        /*0080*/ 	.byte	0x04, 0x36
        /*0082*/ 	.short	(.L_23 - .L_22)
.L_22:
        /*0084*/ 	.word	0x00000008
.L_23:


//--------------------- .nv.callgraph             --------------------------
	.section	.nv.callgraph,"",@"SHT_CUDA_CALLGRAPH"
	.align	4
	.sectionentsize	8
	.align		4
        /*0000*/ 	.word	0x00000000
	.align		4
        /*0004*/ 	.word	0xffffffff
	.align		4
        /*0008*/ 	.word	0x00000000
	.align		4
        /*000c*/ 	.word	0xfffffffe
	.align		4
        /*0010*/ 	.word	0x00000000
	.align		4
        /*0014*/ 	.word	0xfffffffd
	.align		4
        /*0018*/ 	.word	0x00000000
	.align		4
        /*001c*/ 	.word	0xfffffffc


//--------------------- .text._Z6matveciPKfPfS1_  --------------------------
	.section	.text._Z6matveciPKfPfS1_,"ax",@progbits
	.align	128
        .global         _Z6matveciPKfPfS1_
        .type           _Z6matveciPKfPfS1_,@function
        .size           _Z6matveciPKfPfS1_,(.L_x_7 - _Z6matveciPKfPfS1_)
        .other          _Z6matveciPKfPfS1_,@"STO_CUDA_ENTRY STV_DEFAULT"
_Z6matveciPKfPfS1_:
.text._Z6matveciPKfPfS1_:
[----:B------:R-:W-:Y:S01]  /*0000*/  LDC R1, c[0x0][0x37c] ;  /* 0x0000df00ff017b82 */ /* 0x000fe20000000800 */
[----:B------:R-:W0:Y:S07]  /*0010*/  S2R R3, SR_TID.X ;  /* 0x0000000000037919 */ /* 0x000e2e0000002100 */
[----:B------:R-:W1:Y:S01]  /*0020*/  S2UR UR4, SR_CTAID.X ;  /* 0x00000000000479c3 */ /* 0x000e620000002500 */
[----:B------:R-:W2:Y:S01]  /*0030*/  LDCU.64 UR6, c[0x0][0x358] ;  /* 0x00006b00ff0677ac */ /* 0x000ea20008000a00 */
[----:B------:R-:W-:Y:S06]  /*0040*/  BSSY.RECONVERGENT B0, `(.L_x_0) ;  /* 0x0000054000007945 */ /* 0x000fec0003800200 */
[----:B------:R-:W1:Y:S01]  /*0050*/  LDC R0, c[0x0][0x360] ;  /* 0x0000d800ff007b82 */ /* 0x000e620000000800 */
[----:B0-----:R-:W-:Y:S01]  /*0060*/  ISETP.GT.U32.AND P0, PT, R3, 0x3f, PT ;  /* 0x0000003f0300780c */ /* 0x001fe20003f04070 */
[----:B-1----:R-:W-:-:S12]  /*0070*/  IMAD R19, R0, UR4, R3 ;  /* 0x0000000400137c24 */ /* 0x002fd8000f8e0203 */
[----:B--2---:R-:W-:Y:S05]  /*0080*/  @P0 BRA `(.L_x_1) ;  /* 0x00000004003c0947 */ /* 0x004fea0003800000 */
[----:B------:R-:W0:Y:S01]  /*0090*/  I2F.U32.RP R8, R0 ;  /* 0x0000000000087306 */ /* 0x000e220000209000 */
[----:B------:R-:W-:Y:S01]  /*00a0*/  IADD3 R2, PT, PT, R3, R0, RZ ;  /* 0x0000000003027210 */ /* 0x000fe20007ffe0ff */
[----:B------:R-:W-:Y:S01]  /*00b0*/  BSSY.RECONVERGENT B1, `(.L_x_2) ;  /* 0x000002c000017945 */ /* 0x000fe20003800200 */
[----:B------:R-:W-:Y:S02]  /*00c0*/  ISETP.NE.U32.AND P2, PT, R0, RZ, PT ;  /* 0x000000ff0000720c */ /* 0x000fe40003f45070 */
[C---:B------:R-:W-:Y:S02]  /*00d0*/  ISETP.GE.U32.AND P0, PT, R2.reuse, 0x40, PT ;  /* 0x000000400200780c */ /* 0x040fe40003f06070 */
[----:B------:R-:W-:Y:S02]  /*00e0*/  VIMNMX.U32 R7, PT, PT, R2, 0x40, !PT ;  /* 0x0000004002077848 */ /* 0x000fe40007fe0000 */
[----:B------:R-:W-:-:S04]  /*00f0*/  SEL R6, RZ, 0x1, P0 ;  /* 0x00000001ff067807 */ /* 0x000fc80000000000 */
[----:B------:R-:W-:Y:S01]  /*0100*/  IADD3 R7, PT, PT, R7, -R2, -R6 ;  /* 0x8000000207077210 */ /* 0x000fe20007ffe806 */
[----:B0-----:R-:W0:Y:S02]  /*0110*/  MUFU.RCP R8, R8 ;  /* 0x0000000800087308 */ /* 0x001e240000001000 */
[----:B0-----:R-:W-:-:S06]  /*0120*/  IADD3 R4, PT, PT, R8, 0xffffffe, RZ ;  /* 0x0ffffffe08047810 */ /* 0x001fcc0007ffe0ff */
[----:B------:R0:W1:Y:S02]  /*0130*/  F2I.FTZ.U32.TRUNC.NTZ R5, R4 ;  /* 0x0000000400057305 */ /* 0x000064000021f000 */
[----:B0-----:R-:W-:Y:S01]  /*0140*/  HFMA2 R4, -RZ, RZ, 0, 0 ;  /* 0x00000000ff047431 */ /* 0x001fe200000001ff */
[----:B-1----:R-:W-:-:S05]  /*0150*/  IADD3 R9, PT, PT, RZ, -R5, RZ ;  /* 0x80000005ff097210 */ /* 0x002fca0007ffe0ff */
[----:B------:R-:W-:-:S04]  /*0160*/  IMAD R9, R9, R0, RZ ;  /* 0x0000000009097224 */ /* 0x000fc800078e02ff */
[----:B------:R-:W-:-:S06]  /*0170*/  IMAD.HI.U32 R8, R5, R9, R4 ;  /* 0x0000000905087227 */ /* 0x000fcc00078e0004 */
[----:B------:R-:W-:-:S05]  /*0180*/  IMAD.HI.U32 R5, R8, R7, RZ ;  /* 0x0000000708057227 */ /* 0x000fca00078e00ff */
[----:B------:R-:W-:-:S05]  /*0190*/  IADD3 R2, PT, PT, -R5, RZ, RZ ;  /* 0x000000ff05027210 */ /* 0x000fca0007ffe1ff */
[----:B------:R-:W-:-:S05]  /*01a0*/  IMAD R7, R0, R2, R7 ;  /* 0x0000000200077224 */ /* 0x000fca00078e0207 */
[----:B------:R-:W-:-:S13]  /*01b0*/  ISETP.GE.U32.AND P0, PT, R7, R0, PT ;  /* 0x000000000700720c */ /* 0x000fda0003f06070 */
[-C--:B------:R-:W-:Y:S02]  /*01c0*/  @P0 IADD3 R7, PT, PT, R7, -R0.reuse, RZ ;  /* 0x8000000007070210 */ /* 0x080fe40007ffe0ff */
[----:B------:R-:W-:Y:S02]  /*01d0*/  @P0 IADD3 R5, PT, PT, R5, 0x1, RZ ;  /* 0x0000000105050810 */ /* 0x000fe40007ffe0ff */
[----:B------:R-:W-:-:S13]  /*01e0*/  ISETP.GE.U32.AND P1, PT, R7, R0, PT ;  /* 0x000000000700720c */ /* 0x000fda0003f26070 */
[----:B------:R-:W-:Y:S02]  /*01f0*/  @P1 IADD3 R5, PT, PT, R5, 0x1, RZ ;  /* 0x0000000105051810 */ /* 0x000fe40007ffe0ff */
[----:B------:R-:W-:-:S04]  /*0200*/  @!P2 LOP3.LUT R5, RZ, R0, RZ, 0x33, !PT ;  /* 0x00000000ff05a212 */ /* 0x000fc800078e33ff */
[----:B------:R-:W-:-:S04]  /*0210*/  IADD3 R2, PT, PT, R6, R5, RZ ;  /* 0x0000000506027210 */ /* 0x000fc80007ffe0ff */
[C---:B------:R-:W-:Y:S02]  /*0220*/  LOP3.LUT R4, R2.reuse, 0x3, RZ, 0xc0, !PT ;  /* 0x0000000302047812 */ /* 0x040fe400078ec0ff */
[----:B------:R-:W-:Y:S02]  /*0230*/  ISETP.GE.U32.AND P1, PT, R2, 0x3, PT ;  /* 0x000000030200780c */ /* 0x000fe40003f26070 */
[----:B------:R-:W-:-:S13]  /*0240*/  ISETP.NE.AND P0, PT, R4, 0x3, PT ;  /* 0x000000030400780c */ /* 0x000fda0003f05270 */
[----:B------:R-:W-:Y:S05]  /*0250*/  @!P0 BRA `(.L_x_3) ;  /* 0x0000000000448947 */ /* 0x000fea0003800000 */
[----:B------:R-:W0:Y:S01]  /*0260*/  S2UR UR5, SR_CgaCtaId ;  /* 0x00000000000579c3 */ /* 0x000e220000008800 */
[----:B------:R-:W-:Y:S01]  /*0270*/  UMOV UR4, 0x400 ;  /* 0x0000040000047882 */ /* 0x000fe20000000000 */
[----:B------:R-:W-:-:S04]  /*0280*/  IADD3 R2, PT, PT, R2, 0x1, RZ ;  /* 0x0000000102027810 */ /* 0x000fc80007ffe0ff */
[----:B------:R-:W-:Y:S02]  /*0290*/  LOP3.LUT R2, R2, 0x3, RZ, 0xc0, !PT ;  /* 0x0000000302027812 */ /* 0x000fe400078ec0ff */
[----:B------:R-:W1:Y:S02]  /*02a0*/  LDC.64 R4, c[0x0][0x390] ;  /* 0x0000e400ff047b82 */ /* 0x000e640000000a00 */
[----:B------:R-:W-:Y:S01]  /*02b0*/  IADD3 R6, PT, PT, -R2, RZ, RZ ;  /* 0x000000ff02067210 */ /* 0x000fe20007ffe1ff */
[----:B0-----:R-:W-:-:S06]  /*02c0*/  ULEA UR4, UR5, UR4, 0x18 ;  /* 0x0000000405047291 */ /* 0x001fcc000f8ec0ff */
[C---:B------:R-:W-:Y:S01]  /*02d0*/  LEA R7, R3.reuse, UR4, 0x2 ;  /* 0x0000000403077c11 */ /* 0x040fe2000f8e10ff */
[----:B-1----:R-:W-:-:S04]  /*02e0*/  IMAD.WIDE.U32 R4, R3, 0x4, R4 ;  /* 0x0000000403047825 */ /* 0x002fc800078e0004 */
[----:B------:R-:W-:-:S07]  /*02f0*/  IMAD R3, R2, R0, R3 ;  /* 0x0000000002037224 */ /* 0x000fce00078e0203 */
.L_x_4:
[----:B------:R0:W2:Y:S01]  /*0300*/  LDG.E R2, desc[UR6][R4.64] ;  /* 0x0000000604027981 */ /* 0x0000a2000c1e1900 */
[----:B------:R-:W-:-:S04]  /*0310*/  IADD3 R6, PT, PT, R6, 0x1, RZ ;  /* 0x0000000106067810 */ /* 0x000fc80007ffe0ff */
[----:B------:R-:W-:Y:S01]  /*0320*/  ISETP.NE.AND P0, PT, R6, RZ, PT ;  /* 0x000000ff0600720c */ /* 0x000fe20003f05270 */
[C---:B0-----:R-:W-:Y:S01]  /*0330*/  IMAD.WIDE.U32 R4, R0.reuse, 0x4, R4 ;  /* 0x0000000400047825 */ /* 0x041fe200078e0004 */
[----:B--2---:R0:W-:Y:S02]  /*0340*/  STS [R7], R2 ;  /* 0x0000000207007388 */ /* 0x0041e40000000800 */
[----:B0-----:R-:W-:-:S09]  /*0350*/  LEA R7, R0, R7, 0x2 ;  /* 0x0000000700077211 */ /* 0x001fd200078e10ff */
[----:B------:R-:W-:Y:S05]  /*0360*/  @P0 BRA `(.L_x_4) ;  /* 0xfffffffc00e40947 */ /* 0x000fea000383ffff */
.L_x_3:
[----:B------:R-:W-:Y:S05]  /*0370*/  BSYNC.RECONVERGENT B1 ;  /* 0x0000000000017941 */ /* 0x000fea0003800200 */
.L_x_2:
[----:B------:R-:W-:Y:S05]  /*0380*/  @!P1 BRA `(.L_x_1) ;  /* 0x00000000007c9947 */ /* 0x000fea0003800000 */
[----:B------:R-:W0:Y:S01]  /*0390*/  S2UR UR5, SR_CgaCtaId ;  /* 0x00000000000579c3 */ /* 0x000e220000008800 */
[----:B------:R-:W-:Y:S01]  /*03a0*/  UMOV UR4, 0x400 ;  /* 0x0000040000047882 */ /* 0x000fe20000000000 */
[C---:B------:R-:W-:Y:S01]  /*03b0*/  LEA R15, R0.reuse, R3, 0x1 ;  /* 0x00000003000f7211 */ /* 0x040fe200078e08ff */
[----:B------:R-:W-:Y:S01]  /*03c0*/  IMAD R17, R0, 0x3, R3 ;  /* 0x0000000300117824 */ /* 0x000fe200078e0203 */
[----:B------:R-:W-:-:S04]  /*03d0*/  IADD3 R21, PT, PT, R3, R0, RZ ;  /* 0x0000000003157210 */ /* 0x000fc80007ffe0ff */
[----:B------:R-:W1:Y:S01]  /*03e0*/  LDC.64 R4, c[0x0][0x390] ;  /* 0x0000e400ff047b82 */ /* 0x000e620000000a00 */
[----:B0-----:R-:W-:-:S06]  /*03f0*/  ULEA UR4, UR5, UR4, 0x18 ;  /* 0x0000000405047291 */ /* 0x001fcc000f8ec0ff */
[----:B------:R-:W-:-:S07]  /*0400*/  LEA R23, R3, UR4, 0x2 ;  /* 0x0000000403177c11 */ /* 0x000fce000f8e10ff */
.L_x_5:
[----:B-1----:R-:W-:-:S04]  /*0410*/  IMAD.WIDE.U32 R8, R3, 0x4, R4 ;  /* 0x0000000403087825 */ /* 0x002fc800078e0004 */
[--C-:B--2---:R-:W-:Y:S02]  /*0420*/  IMAD.WIDE.U32 R10, R21, 0x4, R4.reuse ;  /* 0x00000004150a7825 */ /* 0x104fe400078e0004 */
[----:B------:R-:W2:Y:S02]  /*0430*/  LDG.E R8, desc[UR6][R8.64] ;  /* 0x0000000608087981 */ /* 0x000ea4000c1e1900 */
[--C-:B------:R-:W-:Y:S02]  /*0440*/  IMAD.WIDE.U32 R12, R15, 0x4, R4.reuse ;  /* 0x000000040f0c7825 */ /* 0x100fe400078e0004 */
[----:B------:R-:W3:Y:S02]  /*0450*/  LDG.E R10, desc[UR6][R10.64] ;  /* 0x000000060a0a7981 */ /* 0x000ee4000c1e1900 */
[----:B------:R-:W-:Y:S02]  /*0460*/  IMAD.WIDE.U32 R6, R17, 0x4, R4 ;  /* 0x0000000411067825 */ /* 0x000fe400078e0004 */
[----:B------:R-:W4:Y:S04]  /*0470*/  LDG.E R12, desc[UR6][R12.64] ;  /* 0x000000060c0c7981 */ /* 0x000f28000c1e1900 */
[----:B------:R-:W5:Y:S01]  /*0480*/  LDG.E R6, desc[UR6][R6.64] ;  /* 0x0000000606067981 */ /* 0x000f62000c1e1900 */
[CC--:B------:R-:W-:Y:S01]  /*0490*/  LEA R25, R0.reuse, R23.reuse, 0x2 ;  /* 0x0000001700197211 */ /* 0x0c0fe200078e10ff */
[C---:B------:R-:W-:Y:S01]  /*04a0*/  IMAD R29, R0.reuse, 0xc, R23 ;  /* 0x0000000c001d7824 */ /* 0x040fe200078e0217 */
[----:B------:R-:W-:-:S02]  /*04b0*/  LEA R27, R0, R23, 0x3 ;  /* 0x00000017001b7211 */ /* 0x000fc400078e18ff */
[----:B------:R-:W-:-:S04]  /*04c0*/  IADD3 R3, PT, PT, R0, R3, R0 ;  /* 0x0000000300037210 */ /* 0x000fc80007ffe000 */
[----:B------:R-:W-:-:S04]  /*04d0*/  IADD3 R3, PT, PT, R0, R3, R0 ;  /* 0x0000000300037210 */ /* 0x000fc80007ffe000 */
[----:B------:R-:W-:Y:S02]  /*04e0*/  ISETP.GE.U32.AND P0, PT, R3, 0x40, PT ;  /* 0x000000400300780c */ /* 0x000fe40003f06070 */
[C---:B------:R-:W-:Y:S02]  /*04f0*/  LEA R15, R0.reuse, R15, 0x2 ;  /* 0x0000000f000f7211 */ /* 0x040fe400078e10ff */
[C---:B------:R-:W-:Y:S02]  /*0500*/  LEA R17, R0.reuse, R17, 0x2 ;  /* 0x0000001100117211 */ /* 0x040fe400078e10ff */
[C---:B------:R-:W-:Y:S01]  /*0510*/  LEA R21, R0.reuse, R21, 0x2 ;  /* 0x0000001500157211 */ /* 0x040fe200078e10ff */
[----:B--2---:R0:W-:Y:S04]  /*0520*/  STS [R23], R8 ;  /* 0x0000000817007388 */ /* 0x0041e80000000800 */
[----:B---3--:R2:W-:Y:S04]  /*0530*/  STS [R25], R10 ;  /* 0x0000000a19007388 */ /* 0x0085e80000000800 */
[----:B----4-:R2:W-:Y:S04]  /*0540*/  STS [R27], R12 ;  /* 0x0000000c1b007388 */ /* 0x0105e80000000800 */
[----:B-----5:R2:W-:Y:S01]  /*0550*/  STS [R29], R6 ;  /* 0x000000061d007388 */ /* 0x0205e20000000800 */
[----:B0-----:R-:W-:Y:S01]  /*0560*/  LEA R23, R0, R23, 0x4 ;  /* 0x0000001700177211 */ /* 0x001fe200078e20ff */
[----:B------:R-:W-:Y:S06]  /*0570*/  @!P0 BRA `(.L_x_5) ;  /* 0xfffffffc00a48947 */ /* 0x000fec000383ffff */
.L_x_1:
[----:B------:R-:W-:Y:S05]  /*0580*/  BSYNC.RECONVERGENT B0 ;  /* 0x0000000000007941 */ /* 0x000fea0003800200 */
.L_x_0:
[----:B------:R-:W0:Y:S08]  /*0590*/  LDC R22, c[0x0][0x380] ;  /* 0x0000e000ff167b82 */ /* 0x000e300000000800 */
[----:B------:R-:W-:Y:S01]  /*05a0*/  BAR.SYNC.DEFER_BLOCKING 0x0 ;  /* 0x0000000000007b1d */ /* 0x000fe20000010000 */
[----:B0-----:R-:W-:-:S13]  /*05b0*/  ISETP.GE.AND P0, PT, R19, R22, PT ;  /* 0x000000161300720c */ /* 0x001fda0003f06270 */
[----:B------:R-:W-:Y:S05]  /*05c0*/  @P0 EXIT ;  /* 0x000000000000094d */ /* 0x000fea0003800000 */
[----:B------:R-:W0:Y:S08]  /*05d0*/  LDC.64 R30, c[0x0][0x388] ;  /* 0x0000e200ff1e7b82 */ /* 0x000e300000000a00 */
[----:B--2---:R-:W1:Y:S01]  /*05e0*/  LDC.64 R26, c[0x0][0x398] ;  /* 0x0000e600ff1a7b82 */ /* 0x004e620000000a00 */
[----:B0-----:R-:W-:-:S05]  /*05f0*/  IMAD.WIDE R4, R19, 0x4, R30 ;  /* 0x0000000413047825 */ /* 0x001fca00078e021e */
[----:B------:R0:W2:Y:S01]  /*0600*/  LDG.E R0, desc[UR6][R4.64] ;  /* 0x0000000604007981 */ /* 0x0000a2000c1e1900 */
[----:B-1----:R-:W-:-:S04]  /*0610*/  IMAD.WIDE R26, R19, 0x4, R26 ;  /* 0x00000004131a7825 */ /* 0x002fc800078e021a */
[C---:B------:R-:W-:Y:S01]  /*0620*/  IMAD.WIDE R6, R22.reuse, 0x4, R4 ;  /* 0x0000000416067825 */ /* 0x040fe200078e0204 */
[----:B------:R-:W2:Y:S04]  /*0630*/  LDG.E R3, desc[UR6][R26.64] ;  /* 0x000000061a037981 */ /* 0x000ea8000c1e1900 */
[----:B------:R-:W3:Y:S01]  /*0640*/  LDG.E R10, desc[UR6][R6.64] ;  /* 0x00000006060a7981 */ /* 0x000ee2000c1e1900 */
[----:B------:R-:W-:-:S05]  /*0650*/  IMAD.WIDE R12, R22, 0x4, R6 ;  /* 0x00000004160c7825 */ /* 0x000fca00078e0206 */
[----:B------:R1:W4:Y:S01]  /*0660*/  LDG.E R9, desc[UR6][R12.64] ;  /* 0x000000060c097981 */ /* 0x000322000c1e1900 */
[----:B------:R-:W-:-:S05]  /*0670*/  IMAD.WIDE R14, R22, 0x4, R12 ;  /* 0x00000004160e7825 */ /* 0x000fca00078e020c */
[----:B------:R-:W5:Y:S01]  /*0680*/  LDG.E R8, desc[UR6][R14.64] ;  /* 0x000000060e087981 */ /* 0x000f62000c1e1900 */
[----:B------:R-:W-:-:S05]  /*0690*/  IMAD.WIDE R16, R22, 0x4, R14 ;  /* 0x0000000416107825 */ /* 0x000fca00078e020e */
[----:B------:R-:W5:Y:S01]  /*06a0*/  LDG.E R25, desc[UR6][R16.64] ;  /* 0x0000000610197981 */ /* 0x000f62000c1e1900 */
[----:B------:R-:W-:-:S05]  /*06b0*/  IMAD.WIDE R28, R22, 0x4, R16 ;  /* 0x00000004161c7825 */ /* 0x000fca00078e0210 */
[----:B------:R1:W5:Y:S01]  /*06c0*/  LDG.E R20, desc[UR6][R28.64] ;  /* 0x000000061c147981 */ /* 0x000362000c1e1900 */
[----:B0-----:R-:W-:-:S05]  /*06d0*/  IMAD.WIDE R4, R22, 0x4, R28 ;  /* 0x0000000416047825 */ /* 0x001fca00078e021c */
[----:B------:R0:W5:Y:S01]  /*06e0*/  LDG.E R23, desc[UR6][R4.64] ;  /* 0x0000000604177981 */ /* 0x000162000c1e1900 */
[C---:B------:R-:W-:Y:S01]  /*06f0*/  IMAD.WIDE R34, R22.reuse, 0x4, R4 ;  /* 0x0000000416227825 */ /* 0x040fe200078e0204 */
[----:B------:R-:W0:Y:S04]  /*0700*/  S2UR UR5, SR_CgaCtaId ;  /* 0x00000000000579c3 */ /* 0x000e280000008800 */
[----:B------:R-:W5:Y:S01]  /*0710*/  LDG.E R18, desc[UR6][R34.64] ;  /* 0x0000000622127981 */ /* 0x000f62000c1e1900 */
[----:B-1----:R-:W-:-:S05]  /*0720*/  IMAD.WIDE R12, R22, 0x4, R34 ;  /* 0x00000004160c7825 */ /* 0x002fca00078e0222 */
[----:B------:R-:W5:Y:S01]  /*0730*/  LDG.E R21, desc[UR6][R12.64] ;  /* 0x000000060c157981 */ /* 0x000f62000c1e1900 */
[----:B------:R-:W-:Y:S01]  /*0740*/  IMAD.WIDE R32, R22, 0x4, R12 ;  /* 0x0000000416207825 */ /* 0x000fe200078e020c */
[----:B------:R-:W-:-:S04]  /*0750*/  UMOV UR4, 0x400 ;  /* 0x0000040000047882 */ /* 0x000fc80000000000 */
[----:B------:R-:W5:Y:S01]  /*0760*/  LDG.E R14, desc[UR6][R32.64] ;  /* 0x00000006200e7981 */ /* 0x000f62000c1e1900 */
[----:B------:R-:W-:-:S05]  /*0770*/  IMAD.WIDE R28, R22, 0x4, R32 ;  /* 0x00000004161c7825 */ /* 0x000fca00078e0220 */
[----:B------:R-:W5:Y:S01]  /*0780*/  LDG.E R17, desc[UR6][R28.64] ;  /* 0x000000061c117981 */ /* 0x000f62000c1e1900 */
[----:B------:R-:W-:Y:S01]  /*0790*/  IMAD.WIDE R36, R22, 0x4, R28 ;  /* 0x0000000416247825 */ /* 0x000fe200078e021c */
[----:B0-----:R-:W-:-:S04]  /*07a0*/  ULEA UR4, UR5, UR4, 0x18 ;  /* 0x0000000405047291 */ /* 0x001fc8000f8ec0ff */
[----:B------:R0:W5:Y:S05]  /*07b0*/  LDG.E R2, desc[UR6][R36.64] ;  /* 0x0000000624027981 */ /* 0x00016a000c1e1900 */
[----:B------:R-:W2:Y:S01]  /*07c0*/  LDS.128 R4, [UR4] ;  /* 0x00000004ff047984 */ /* 0x000ea20008000c00 */
[----:B0-----:R-:W-:-:S05]  /*07d0*/  IMAD.WIDE R36, R22, 0x4, R36 ;  /* 0x0000000416247825 */ /* 0x001fca00078e0224 */
[----:B------:R-:W5:Y:S01]  /*07e0*/  LDG.E R15, desc[UR6][R36.64] ;  /* 0x00000006240f7981 */ /* 0x000f62000c1e1900 */
[----:B------:R-:W-:-:S05]  /*07f0*/  IMAD.WIDE R34, R22, 0x4, R36 ;  /* 0x0000000416227825 */ /* 0x000fca00078e0224 */
[----:B------:R0:W5:Y:S01]  /*0800*/  LDG.E R12, desc[UR6][R34.64] ;  /* 0x00000006220c7981 */ /* 0x000162000c1e1900 */
[----:B------:R-:W-:-:S05]  /*0810*/  IMAD.WIDE R32, R22, 0x4, R34 ;  /* 0x0000000416207825 */ /* 0x000fca00078e0222 */
[----:B------:R1:W5:Y:S01]  /*0820*/  LDG.E R13, desc[UR6][R32.64] ;  /* 0x00000006200d7981 */ /* 0x000362000c1e1900 */
[C---:B------:R-:W-:Y:S01]  /*0830*/  LEA R19, R22.reuse, R19, 0x4 ;  /* 0x0000001316137211 */ /* 0x040fe200078e20ff */
[----:B------:R-:W-:-:S04]  /*0840*/  IMAD.WIDE R28, R22, 0x4, R32 ;  /* 0x00000004161c7825 */ /* 0x000fc800078e0220 */
[----:B--2---:R-:W-:Y:S02]  /*0850*/  FFMA R3, R0, R4, R3 ;  /* 0x0000000400037223 */ /* 0x004fe40000000003 */
[----:B------:R-:W2:Y:S02]  /*0860*/  LDG.E R0, desc[UR6][R28.64] ;  /* 0x000000061c007981 */ /* 0x000ea4000c1e1900 */
[----:B---3--:R-:W-:Y:S01]  /*0870*/  FFMA R10, R10, R5, R3 ;  /* 0x000000050a0a7223 */ /* 0x008fe20000000003 */
[----:B------:R-:W-:-:S05]  /*0880*/  IMAD.WIDE R4, R19, 0x4, R30 ;  /* 0x0000000413047825 */ /* 0x000fca00078e021e */
[----:B------:R-:W3:Y:S01]  /*0890*/  LDG.E R3, desc[UR6][R4.64] ;  /* 0x0000000604037981 */ /* 0x000ee2000c1e1900 */
[----:B----4-:R-:W-:-:S04]  /*08a0*/  FFMA R9, R9, R6, R10 ;  /* 0x0000000609097223 */ /* 0x010fc8000000000a */
[----:B-----5:R-:W-:Y:S02]  /*08b0*/  FFMA R6, R8, R7, R9 ;  /* 0x0000000708067223 */ /* 0x020fe40000000009 */
[----:B------:R-:W4:Y:S01]  /*08c0*/  LDS.128 R8, [UR4+0x10] ;  /* 0x00001004ff087984 */ /* 0x000f220008000c00 */
[----:B0-----:R-:W-:-:S05]  /*08d0*/  IMAD.WIDE R34, R22, 0x4, R4 ;  /* 0x0000000416227825 */ /* 0x001fca00078e0204 */
[----:B------:R-:W5:Y:S01]  /*08e0*/  LDG.E R16, desc[UR6][R34.64] ;  /* 0x0000000622107981 */ /* 0x000f62000c1e1900 */
[----:B-1----:R-:W-:-:S05]  /*08f0*/  IMAD.WIDE R32, R22, 0x4, R34 ;  /* 0x0000000416207825 */ /* 0x002fca00078e0222 */
[----:B------:R0:W5:Y:S02]  /*0900*/  LDG.E R29, desc[UR6][R32.64] ;  /* 0x00000006201d7981 */ /* 0x000164000c1e1900 */
[----:B0-----:R-:W-:-:S05]  /*0910*/  IMAD.WIDE R32, R22, 0x4, R32 ;  /* 0x0000000416207825 */ /* 0x001fca00078e0220 */
[----:B------:R-:W5:Y:S01]  /*0920*/  LDG.E R24, desc[UR6][R32.64] ;  /* 0x0000000620187981 */ /* 0x000f62000c1e1900 */
[----:B----4-:R-:W-:-:S03]  /*0930*/  FFMA R25, R25, R8, R6 ;  /* 0x0000000819197223 */ /* 0x010fc60000000006 */
[----:B------:R-:W0:Y:S01]  /*0940*/  LDS.128 R4, [UR4+0x20] ;  /* 0x00002004ff047984 */ /* 0x000e220008000c00 */
[----:B------:R-:W-:-:S04]  /*0950*/  FFMA R20, R20, R9, R25 ;  /* 0x0000000914147223 */ /* 0x000fc80000000019 */
[----:B------:R-:W-:-:S04]  /*0960*/  FFMA R23, R23, R10, R20 ;  /* 0x0000000a17177223 */ /* 0x000fc80000000014 */
[----:B------:R-:W-:Y:S02]  /*0970*/  FFMA R18, R18, R11, R23 ;  /* 0x0000000b12127223 */ /* 0x000fe40000000017 */
[----:B------:R-:W1:Y:S01]  /*0980*/  LDS.128 R8, [UR4+0x30] ;  /* 0x00003004ff087984 */ /* 0x000e620008000c00 */
[----:B------:R-:W-:-:S05]  /*0990*/  IMAD.WIDE R36, R22, 0x4, R32 ;  /* 0x0000000416247825 */ /* 0x000fca00078e0220 */
[----:B------:R-:W4:Y:S01]  /*09a0*/  LDG.E R25, desc[UR6][R36.64] ;  /* 0x0000000624197981 */ /* 0x000f22000c1e1900 */
[----:B0-----:R-:W-:-:S04]  /*09b0*/  FFMA R21, R21, R4, R18 ;  /* 0x0000000415157223 */ /* 0x001fc80000000012 */
[----:B------:R-:W-:Y:S01]  /*09c0*/  FFMA R14, R14, R5, R21 ;  /* 0x000000050e0e7223 */ /* 0x000fe20000000015 */
[----:B------:R-:W-:-:S04]  /*09d0*/  IMAD.WIDE R4, R22, 0x4, R36 ;  /* 0x0000000416047825 */ /* 0x000fc800078e0224 */
[----:B------:R-:W-:Y:S01]  /*09e0*/  FFMA R17, R17, R6, R14 ;  /* 0x0000000611117223 */ /* 0x000fe2000000000e */
[----:B------:R0:W4:Y:S01]  /*09f0*/  LDG.E R18, desc[UR6][R4.64] ;  /* 0x0000000604127981 */ /* 0x000122000c1e1900 */
[----:B------:R-:W-:-:S04]  /*0a00*/  IMAD.WIDE R34, R22, 0x4, R4 ;  /* 0x0000000416227825 */ /* 0x000fc800078e0204 */
[----:B------:R-:W-:Y:S01]  /*0a10*/  FFMA R2, R2, R7, R17 ;  /* 0x0000000702027223 */ /* 0x000fe20000000011 */
[----:B------:R0:W4:Y:S03]  /*0a20*/  LDG.E R21, desc[UR6][R34.64] ;  /* 0x0000000622157981 */ /* 0x000126000c1e1900 */
[----:B-1----:R-:W-:Y:S01]  /*0a30*/  FFMA R15, R15, R8, R2 ;  /* 0x000000080f0f7223 */ /* 0x002fe20000000002 */
[----:B0-----:R-:W3:Y:S01]  /*0a40*/  LDS.128 R4, [UR4+0x40] ;  /* 0x00004004ff047984 */ /* 0x001ee20008000c00 */
[----:B------:R-:W-:-:S04]  /*0a50*/  IMAD.WIDE R34, R22, 0x4, R34 ;  /* 0x0000000416227825 */ /* 0x000fc800078e0222 */
[----:B------:R-:W-:Y:S01]  /*0a60*/  FFMA R12, R12, R9, R15 ;  /* 0x000000090c0c7223 */ /* 0x000fe2000000000f */
[----:B------:R-:W4:Y:S01]  /*0a70*/  LDG.E R14, desc[UR6][R34.64] ;  /* 0x00000006220e7981 */ /* 0x000f22000c1e1900 */
[----:B------:R-:W-:-:S05]  /*0a80*/  IMAD.WIDE R32, R22, 0x4, R34 ;  /* 0x0000000416207825 */ /* 0x000fca00078e0222 */
[----:B------:R0:W4:Y:S01]  /*0a90*/  LDG.E R15, desc[UR6][R32.64] ;  /* 0x00000006200f7981 */ /* 0x000122000c1e1900 */
[----:B------:R-:W-:Y:S01]  /*0aa0*/  FFMA R17, R13, R10, R12 ;  /* 0x0000000a0d117223 */ /* 0x000fe2000000000c */
[----:B0-----:R-:W-:-:S05]  /*0ab0*/  IMAD.WIDE R32, R22, 0x4, R32 ;  /* 0x0000000416207825 */ /* 0x001fca00078e0220 */
[----:B------:R-:W4:Y:S01]  /*0ac0*/  LDG.E R12, desc[UR6][R32.64] ;  /* 0x00000006200c7981 */ /* 0x000f22000c1e1900 */
[----:B------:R-:W-:-:S05]  /*0ad0*/  IMAD.WIDE R8, R22, 0x4, R32 ;  /* 0x0000000416087825 */ /* 0x000fca00078e0220 */
[----:B------:R-:W4:Y:S01]  /*0ae0*/  LDG.E R13, desc[UR6][R8.64] ;  /* 0x00000006080d7981 */ /* 0x000f22000c1e1900 */
[----:B------:R-:W-:-:S05]  /*0af0*/  IMAD.WIDE R36, R22, 0x4, R8 ;  /* 0x0000000416247825 */ /* 0x000fca00078e0208 */
[----:B------:R0:W4:Y:S02]  /*0b00*/  LDG.E R2, desc[UR6][R36.64] ;  /* 0x0000000624027981 */ /* 0x000124000c1e1900 */
[----:B0-----:R-:W-:-:S04]  /*0b10*/  IMAD.WIDE R36, R22, 0x4, R36 ;  /* 0x0000000416247825 */ /* 0x001fc800078e0224 */
[----:B------:R-:W-:-:S05]  /*0b20*/  IMAD.WIDE R34, R22, 0x4, R36 ;  /* 0x0000000416227825 */ /* 0x000fca00078e0224 */
[----:B------:R-:W4:Y:S01]  /*0b30*/  LDG.E R20, desc[UR6][R34.64] ;  /* 0x0000000622147981 */ /* 0x000f22000c1e1900 */
[----:B------:R-:W-:-:S04]  /*0b40*/  IMAD.WIDE R32, R22, 0x4, R34 ;  /* 0x0000000416207825 */ /* 0x000fc800078e0222 */
[----:B--2---:R-:W-:Y:S01]  /*0b50*/  FFMA R0, R0, R11, R17 ;  /* 0x0000000b00007223 */ /* 0x004fe20000000011 */
[----:B------:R-:W-:Y:S01]  /*0b60*/  IMAD.WIDE R10, R22, 0x4, R32 ;  /* 0x00000004160a7825 */ /* 0x000fe200078e0220 */
[----:B------:R0:W2:Y:S03]  /*0b70*/  LDG.E R17, desc[UR6][R32.64] ;  /* 0x0000000620117981 */ /* 0x0000a6000c1e1900 */
[----:B---3--:R-:W-:Y:S02]  /*0b80*/  FFMA R9, R3, R4, R0 ;  /* 0x0000000403097223 */ /* 0x008fe40000000000 */
[----:B------:R-:W3:Y:S04]  /*0b90*/  LDG.E R3, desc[UR6][R36.64] ;  /* 0x0000000624037981 */ /* 0x000ee8000c1e1900 */
[----:B------:R-:W2:Y:S01]  /*0ba0*/  LDG.E R0, desc[UR6][R10.64] ;  /* 0x000000060a007981 */ /* 0x000ea2000c1e1900 */
[----:B-----5:R-:W-:-:S04]  /*0bb0*/  FFMA R16, R16, R5, R9 ;  /* 0x0000000510107223 */ /* 0x020fc80000000009 */
[----:B------:R-:W-:Y:S01]  /*0bc0*/  FFMA R29, R29, R6, R16 ;  /* 0x000000061d1d7223 */ /* 0x000fe20000000010 */
[----:B------:R-:W-:-:S03]  /*0bd0*/  LEA R19, R22, R19, 0x4 ;  /* 0x0000001316137211 */ /* 0x000fc600078e20ff */
[----:B------:R-:W-:Y:S02]  /*0be0*/  FFMA R24, R24, R7, R29 ;  /* 0x0000000718187223 */ /* 0x000fe4000000001d */
[----:B------:R-:W4:Y:S01]  /*0bf0*/  LDS.128 R4, [UR4+0x50] ;  /* 0x00005004ff047984 */ /* 0x000f220008000c00 */
[----:B------:R-:W-:-:S05]  /*0c00*/  IMAD.WIDE R8, R19, 0x4, R30 ;  /* 0x0000000413087825 */ /* 0x000fca00078e021e */
[----:B------:R1:W5:Y:S01]  /*0c10*/  LDG.E R23, desc[UR6][R8.64] ;  /* 0x0000000608177981 */ /* 0x000362000c1e1900 */
[----:B0-----:R-:W-:-:S03]  /*0c20*/  IMAD.WIDE R32, R22, 0x4, R8 ;  /* 0x0000000416207825 */ /* 0x001fc600078e0208 */
[----:B-1----:R-:W0:Y:S01]  /*0c30*/  LDS.128 R8, [UR4+0x60] ;  /* 0x00006004ff087984 */ /* 0x002e220008000c00 */
[----:B------:R-:W-:-:S04]  /*0c40*/  IMAD.WIDE R34, R22, 0x4, R32 ;  /* 0x0000000416227825 */ /* 0x000fc800078e0220 */
[----:B------:R-:W-:-:S04]  /*0c50*/  IMAD.WIDE R36, R22, 0x4, R34 ;  /* 0x0000000416247825 */ /* 0x000fc800078e0222 */
[----:B----4-:R-:W-:Y:S01]  /*0c60*/  FFMA R25, R25, R4, R24 ;  /* 0x0000000419197223 */ /* 0x010fe20000000018 */
[----:B------:R-:W-:-:S04]  /*0c70*/  IMAD.WIDE R28, R22, 0x4, R36 ;  /* 0x00000004161c7825 */ /* 0x000fc800078e0224 */
[----:B------:R-:W-:Y:S02]  /*0c80*/  FFMA R4, R18, R5, R25 ;  /* 0x0000000512047223 */ /* 0x000fe40000000019 */
[----:B------:R1:W4:Y:S02]  /*0c90*/  LDG.E R18, desc[UR6][R32.64] ;  /* 0x0000000620127981 */ /* 0x000324000c1e1900 */
[----:B------:R-:W-:Y:S02]  /*0ca0*/  FFMA R21, R21, R6, R4 ;  /* 0x0000000615157223 */ /* 0x000fe40000000004 */
[----:B------:R1:W4:Y:S02]  /*0cb0*/  LDG.E R25, desc[UR6][R34.64] ;  /* 0x0000000622197981 */ /* 0x000324000c1e1900 */
[----:B------:R-:W-:Y:S02]  /*0cc0*/  FFMA R4, R14, R7, R21 ;  /* 0x000000070e047223 */ /* 0x000fe40000000015 */
[----:B------:R-:W4:Y:S02]  /*0cd0*/  LDG.E R14, desc[UR6][R36.64] ;  /* 0x00000006240e7981 */ /* 0x000f24000c1e1900 */
[----:B0-----:R-:W-:Y:S01]  /*0ce0*/  FFMA R15, R15, R8, R4 ;  /* 0x000000080f0f7223 */ /* 0x001fe20000000004 */
[C---:B-1----:R-:W-:Y:S01]  /*0cf0*/  IMAD.WIDE R32, R22.reuse, 0x4, R28 ;  /* 0x0000000416207825 */ /* 0x042fe200078e021c */
[----:B------:R-:W3:Y:S04]  /*0d00*/  LDS.128 R4, [UR4+0x70] ;  /* 0x00007004ff047984 */ /* 0x000ee80008000c00 */
[----:B------:R0:W4:Y:S01]  /*0d10*/  LDG.E R21, desc[UR6][R28.64] ;  /* 0x000000061c157981 */ /* 0x000122000c1e1900 */
[----:B------:R-:W-:-:S03]  /*0d20*/  IMAD.WIDE R34, R22, 0x4, R32 ;  /* 0x0000000416227825 */ /* 0x000fc600078e0220 */
[----:B------:R1:W4:Y:S01]  /*0d30*/  LDG.E R16, desc[UR6][R32.64] ;  /* 0x0000000620107981 */ /* 0x000322000c1e1900 */
[----:B------:R-:W-:Y:S01]  /*0d40*/  FFMA R12, R12, R9, R15 ;  /* 0x000000090c0c7223 */ /* 0x000fe2000000000f */
[----:B------:R-:W-:Y:S02]  /*0d50*/  IMAD.WIDE R8, R22, 0x4, R34 ;  /* 0x0000000416087825 */ /* 0x000fe400078e0222 */
[----:B------:R-:W4:Y:S02]  /*0d60*/  LDG.E R15, desc[UR6][R34.64] ;  /* 0x00000006220f7981 */ /* 0x000f24000c1e1900 */
[----:B------:R-:W-:Y:S02]  /*0d70*/  FFMA R13, R13, R10, R12 ;  /* 0x0000000a0d0d7223 */ /* 0x000fe4000000000c */
[----:B------:R-:W4:Y:S02]  /*0d80*/  LDG.E R12, desc[UR6][R8.64] ;  /* 0x00000006080c7981 */ /* 0x000f24000c1e1900 */
[----:B------:R-:W-:Y:S01]  /*0d90*/  FFMA R2, R2, R11, R13 ;  /* 0x0000000b02027223 */ /* 0x000fe2000000000d */
[----:B------:R-:W-:-:S05]  /*0da0*/  IMAD.WIDE R10, R22, 0x4, R8 ;  /* 0x00000004160a7825 */ /* 0x000fca00078e0208 */
[----:B------:R1:W4:Y:S01]  /*0db0*/  LDG.E R13, desc[UR6][R10.64] ;  /* 0x000000060a0d7981 */ /* 0x000322000c1e1900 */
[----:B0-----:R-:W-:-:S04]  /*0dc0*/  IMAD.WIDE R28, R22, 0x4, R10 ;  /* 0x00000004161c7825 */ /* 0x001fc800078e020a */
[C---:B-1----:R-:W-:Y:S01]  /*0dd0*/  IMAD.WIDE R32, R22.reuse, 0x4, R28 ;  /* 0x0000000416207825 */ /* 0x042fe200078e021c */
[----:B------:R-:W5:Y:S03]  /*0de0*/  LDS.128 R8, [UR4+0x80] ;  /* 0x00008004ff087984 */ /* 0x000f660008000c00 */
[----:B------:R-:W-:-:S04]  /*0df0*/  IMAD.WIDE R36, R22, 0x4, R32 ;  /* 0x0000000416247825 */ /* 0x000fc800078e0220 */
[----:B------:R-:W-:-:S04]  /*0e00*/  IMAD.WIDE R34, R22, 0x4, R36 ;  /* 0x0000000416227825 */ /* 0x000fc800078e0224 */
[----:B---3--:R-:W-:Y:S02]  /*0e10*/  FFMA R3, R3, R4, R2 ;  /* 0x0000000403037223 */ /* 0x008fe40000000002 */
[----:B------:R-:W3:Y:S02]  /*0e20*/  LDG.E R2, desc[UR6][R28.64] ;  /* 0x000000061c027981 */ /* 0x000ee4000c1e1900 */
[----:B------:R-:W-:Y:S02]  /*0e30*/  FFMA R20, R20, R5, R3 ;  /* 0x0000000514147223 */ /* 0x000fe40000000003 */
[----:B------:R-:W3:Y:S02]  /*0e40*/  LDG.E R3, desc[UR6][R32.64] ;  /* 0x0000000620037981 */ /* 0x000ee4000c1e1900 */
[----:B--2---:R-:W-:-:S04]  /*0e50*/  FFMA R17, R17, R6, R20 ;  /* 0x0000000611117223 */ /* 0x004fc80000000014 */
[----:B------:R-:W-:Y:S02]  /*0e60*/  FFMA R4, R0, R7, R17 ;  /* 0x0000000700047223 */ /* 0x000fe40000000011 */
[----:B------:R-:W2:Y:S04]  /*0e70*/  LDG.E R0, desc[UR6][R36.64] ;  /* 0x0000000624007981 */ /* 0x000ea8000c1e1900 */
[----:B------:R0:W2:Y:S02]  /*0e80*/  LDG.E R17, desc[UR6][R34.64] ;  /* 0x0000000622117981 */ /* 0x0000a4000c1e1900 */
[----:B0-----:R-:W-:-:S05]  /*0e90*/  IMAD.WIDE R34, R22, 0x4, R34 ;  /* 0x0000000416227825 */ /* 0x001fca00078e0222 */
[----:B------:R-:W2:Y:S01]  /*0ea0*/  LDG.E R28, desc[UR6][R34.64] ;  /* 0x00000006221c7981 */ /* 0x000ea2000c1e1900 */
[----:B-----5:R-:W-:-:S03]  /*0eb0*/  FFMA R23, R23, R8, R4 ;  /* 0x0000000817177223 */ /* 0x020fc60000000004 */
[----:B------:R-:W0:Y:S01]  /*0ec0*/  LDS.128 R4, [UR4+0x90] ;  /* 0x00009004ff047984 */ /* 0x000e220008000c00 */
[C---:B------:R-:W-:Y:S01]  /*0ed0*/  IMAD.WIDE R32, R22.reuse, 0x4, R34 ;  /* 0x0000000416207825 */ /* 0x040fe200078e0222 */
[----:B------:R-:W-:-:S04]  /*0ee0*/  LEA R19, R22, R19, 0x4 ;  /* 0x0000001316137211 */ /* 0x000fc800078e20ff */
[----:B------:R-:W5:Y:S01]  /*0ef0*/  LDG.E R29, desc[UR6][R32.64] ;  /* 0x00000006201d7981 */ /* 0x000f62000c1e1900 */
[----:B------:R-:W-:-:S04]  /*0f00*/  IMAD.WIDE R36, R22, 0x4, R32 ;  /* 0x0000000416247825 */ /* 0x000fc800078e0220 */
[----:B------:R-:W-:Y:S01]  /*0f10*/  IMAD.WIDE R30, R19, 0x4, R30 ;  /* 0x00000004131e7825 */ /* 0x000fe200078e021e */
[----:B------:R-:W5:Y:S03]  /*0f20*/  LDG.E R24, desc[UR6][R36.64] ;  /* 0x0000000624187981 */ /* 0x000f66000c1e1900 */
[----:B----4-:R-:W-:-:S04]  /*0f30*/  FFMA R18, R18, R9, R23 ;  /* 0x0000000912127223 */ /* 0x010fc80000000017 */
[----:B------:R-:W-:Y:S01]  /*0f40*/  FFMA R25, R25, R10, R18 ;  /* 0x0000000a19197223 */ /* 0x000fe20000000012 */
[----:B------:R-:W-:-:S04]  /*0f50*/  IMAD.WIDE R18, R22, 0x4, R30 ;  /* 0x0000000416127825 */ /* 0x000fc800078e021e */
[----:B------:R-:W-:Y:S02]  /*0f60*/  FFMA R14, R14, R11, R25 ;  /* 0x0000000b0e0e7223 */ /* 0x000fe40000000019 */
[----:B------:R-:W1:Y:S04]  /*0f70*/  LDS.128 R8, [UR4+0xa0] ;  /* 0x0000a004ff087984 */ /* 0x000e680008000c00 */
[----:B------:R4:W5:Y:S01]  /*0f80*/  LDG.E R25, desc[UR6][R30.64] ;  /* 0x000000061e197981 */ /* 0x000962000c1e1900 */
[----:B0-----:R-:W-:-:S03]  /*0f90*/  FFMA R21, R21, R4, R14 ;  /* 0x0000000415157223 */ /* 0x001fc6000000000e */
[----:B------:R0:W5:Y:S01]  /*0fa0*/  LDG.E R14, desc[UR6][R18.64] ;  /* 0x00000006120e7981 */ /* 0x000162000c1e1900 */
[----:B----4-:R-:W-:-:S04]  /*0fb0*/  IMAD.WIDE R30, R22, 0x4, R18 ;  /* 0x00000004161e7825 */ /* 0x010fc800078e0212 */
[----:B------:R-:W-:Y:S01]  /*0fc0*/  FFMA R16, R16, R5, R21 ;  /* 0x0000000510107223 */ /* 0x000fe20000000015 */
[----:B------:R-:W-:-:S04]  /*0fd0*/  IMAD.WIDE R20, R22, 0x4, R30 ;  /* 0x0000000416147825 */ /* 0x000fc800078e021e */
[----:B------:R-:W-:Y:S02]  /*0fe0*/  FFMA R5, R15, R6, R16 ;  /* 0x000000060f057223 */ /* 0x000fe40000000010 */
[----:B------:R4:W5:Y:S02]  /*0ff0*/  LDG.E R15, desc[UR6][R30.64] ;  /* 0x000000061e0f7981 */ /* 0x000964000c1e1900 */
[----:B------:R-:W-:Y:S01]  /*1000*/  FFMA R16, R12, R7, R5 ;  /* 0x000000070c107223 */ /* 0x000fe20000000005 */
[C---:B------:R-:W-:Y:S01]  /*1010*/  IMAD.WIDE R34, R22.reuse, 0x4, R20 ;  /* 0x0000000416227825 */ /* 0x040fe200078e0214 */
[----:B------:R-:W5:Y:S04]  /*1020*/  LDG.E R12, desc[UR6][R20.64] ;  /* 0x00000006140c7981 */ /* 0x000f68000c1e1900 */
[----:B------:R-:W4:Y:S01]  /*1030*/  LDS.128 R4, [UR4+0xb0] ;  /* 0x0000b004ff047984 */ /* 0x000f220008000c00 */
[----:B0-----:R-:W-:-:S04]  /*1040*/  IMAD.WIDE R18, R22, 0x4, R34 ;  /* 0x0000000416127825 */ /* 0x001fc800078e0222 */
[----:B------:R-:W-:-:S04]  /*1050*/  IMAD.WIDE R32, R22, 0x4, R18 ;  /* 0x0000000416207825 */ /* 0x000fc800078e0212 */
[----:B-1----:R-:W-:-:S04]  /*1060*/  FFMA R13, R13, R8, R16 ;  /* 0x000000080d0d7223 */ /* 0x002fc80000000010 */
[----:B---3--:R-:W-:Y:S01]  /*1070*/  FFMA R2, R2, R9, R13 ;  /* 0x0000000902027223 */ /* 0x008fe2000000000d */
[----:B------:R-:W-:Y:S01]  /*1080*/  IMAD.WIDE R8, R22, 0x4, R32 ;  /* 0x0000000416087825 */ /* 0x000fe200078e0220 */
[----:B------:R-:W3:Y:S03]  /*1090*/  LDG.E R13, desc[UR6][R34.64] ;  /* 0x00000006220d7981 */ /* 0x000ee6000c1e1900 */
[----:B------:R-:W-:Y:S02]  /*10a0*/  FFMA R3, R3, R10, R2 ;  /* 0x0000000a03037223 */ /* 0x000fe40000000002 */
[----:B------:R-:W3:Y:S02]  /*10b0*/  LDG.E R2, desc[UR6][R8.64] ;  /* 0x0000000608027981 */ /* 0x000ee4000c1e1900 */
[----:B--2---:R-:W-:Y:S01]  /*10c0*/  FFMA R16, R0, R11, R3 ;  /* 0x0000000b00107223 */ /* 0x004fe20000000003 */
[C---:B------:R-:W-:Y:S01]  /*10d0*/  IMAD.WIDE R10, R22.reuse, 0x4, R8 ;  /* 0x00000004160a7825 */ /* 0x040fe200078e0208 */
[----:B------:R-:W2:Y:S04]  /*10e0*/  LDG.E R0, desc[UR6][R18.64] ;  /* 0x0000000612007981 */ /* 0x000ea8000c1e1900 */
[----:B------:R-:W2:Y:S01]  /*10f0*/  LDG.E R3, desc[UR6][R32.64] ;  /* 0x0000000620037981 */ /* 0x000ea2000c1e1900 */
[----:B----4-:R-:W-:-:S03]  /*1100*/  IMAD.WIDE R30, R22, 0x4, R10 ;  /* 0x00000004161e7825 */ /* 0x010fc600078e020a */
[----:B------:R0:W4:Y:S01]  /*1110*/  LDG.E R21, desc[UR6][R10.64] ;  /* 0x000000060a157981 */ /* 0x000122000c1e1900 */
[----:B------:R-:W-:-:S03]  /*1120*/  IMAD.WIDE R36, R22, 0x4, R30 ;  /* 0x0000000416247825 */ /* 0x000fc600078e021e */
[----:B------:R1:W4:Y:S04]  /*1130*/  LDG.E R20, desc[UR6][R30.64] ;  /* 0x000000061e147981 */ /* 0x000328000c1e1900 */
[----:B------:R-:W4:Y:S01]  /*1140*/  LDG.E R19, desc[UR6][R36.64] ;  /* 0x0000000624137981 */ /* 0x000f22000c1e1900 */
[----:B0-----:R-:W-:-:S04]  /*1150*/  IMAD.WIDE R10, R22, 0x4, R36 ;  /* 0x00000004160a7825 */ /* 0x001fc800078e0224 */
[----:B------:R-:W-:Y:S01]  /*1160*/  FFMA R9, R17, R4, R16 ;  /* 0x0000000411097223 */ /* 0x000fe20000000010 */
[----:B------:R-:W4:Y:S01]  /*1170*/  LDG.E R18, desc[UR6][R10.64] ;  /* 0x000000060a127981 */ /* 0x000f22000c1e1900 */
[----:B------:R-:W-:-:S05]  /*1180*/  IMAD.WIDE R34, R22, 0x4, R10 ;  /* 0x0000000416227825 */ /* 0x000fca00078e020a */
[----:B------:R-:W4:Y:S01]  /*1190*/  LDG.E R17, desc[UR6][R34.64] ;  /* 0x0000000622117981 */ /* 0x000f22000c1e1900 */
[----:B------:R-:W-:-:S05]  /*11a0*/  IMAD.WIDE R32, R22, 0x4, R34 ;  /* 0x0000000416207825 */ /* 0x000fca00078e0222 */
[----:B------:R0:W4:Y:S01]  /*11b0*/  LDG.E R16, desc[UR6][R32.64] ;  /* 0x0000000620107981 */ /* 0x000122000c1e1900 */
[----:B-1----:R-:W-:-:S05]  /*11c0*/  IMAD.WIDE R30, R22, 0x4, R32 ;  /* 0x00000004161e7825 */ /* 0x002fca00078e0220 */
[----:B------:R-:W4:Y:S01]  /*11d0*/  LDG.E R23, desc[UR6][R30.64] ;  /* 0x000000061e177981 */ /* 0x000f22000c1e1900 */
[----:B0-----:R-:W-:-:S05]  /*11e0*/  IMAD.WIDE R32, R22, 0x4, R30 ;  /* 0x0000000416207825 */ /* 0x001fca00078e021e */
[----:B------:R-:W4:Y:S01]  /*11f0*/  LDG.E R22, desc[UR6][R32.64] ;  /* 0x0000000620167981 */ /* 0x000f22000c1e1900 */
[----:B------:R-:W-:-:S03]  /*1200*/  FFMA R28, R28, R5, R9 ;  /* 0x000000051c1c7223 */ /* 0x000fc60000000009 */
[----:B------:R-:W0:Y:S01]  /*1210*/  LDS.128 R8, [UR4+0xc0] ;  /* 0x0000c004ff087984 */ /* 0x000e220008000c00 */
[----:B-----5:R-:W-:-:S04]  /*1220*/  FFMA R29, R29, R6, R28 ;  /* 0x000000061d1d7223 */ /* 0x020fc8000000001c */
[----:B------:R-:W-:Y:S02]  /*1230*/  FFMA R24, R24, R7, R29 ;  /* 0x0000000718187223 */ /* 0x000fe4000000001d */
[----:B------:R-:W3:Y:S02]  /*1240*/  LDS.128 R4, [UR4+0xd0] ;  /* 0x0000d004ff047984 */ /* 0x000ee40008000c00 */
[----:B0-----:R-:W-:-:S04]  /*1250*/  FFMA R25, R25, R8, R24 ;  /* 0x0000000819197223 */ /* 0x001fc80000000018 */
[----:B------:R-:W-:-:S04]  /*1260*/  FFMA R14, R14, R9, R25 ;  /* 0x000000090e0e7223 */ /* 0x000fc80000000019 */
[----:B------:R-:W-:-:S04]  /*1270*/  FFMA R15, R15, R10, R14 ;  /* 0x0000000a0f0f7223 */ /* 0x000fc8000000000e */
[----:B------:R-:W-:Y:S02]  /*1280*/  FFMA R12, R12, R11, R15 ;  /* 0x0000000b0c0c7223 */ /* 0x000fe4000000000f */
[----:B------:R-:W4:Y:S02]  /*1290*/  LDS.128 R8, [UR4+0xe0] ;  /* 0x0000e004ff087984 */ /* 0x000f240008000c00 */
[----:B---3--:R-:W-:Y:S02]  /*12a0*/  FFMA R25, R13, R4, R12 ;  /* 0x000000040d197223 */ /* 0x008fe4000000000c */
[----:B------:R-:W0:Y:S02]  /*12b0*/  LDS.128 R12, [UR4+0xf0] ;  /* 0x0000f004ff0c7984 */ /* 0x000e240008000c00 */
[----:B--2---:R-:W-:-:S04]  /*12c0*/  FFMA R0, R0, R5, R25 ;  /* 0x0000000500007223 */ /* 0x004fc80000000019 */
[----:B------:R-:W-:-:S04]  /*12d0*/  FFMA R3, R3, R6, R0 ;  /* 0x0000000603037223 */ /* 0x000fc80000000000 */
[----:B------:R-:W-:-:S04]  /*12e0*/  FFMA R2, R2, R7, R3 ;  /* 0x0000000702027223 */ /* 0x000fc80000000003 */
[----:B----4-:R-:W-:-:S04]  /*12f0*/  FFMA R21, R21, R8, R2 ;  /* 0x0000000815157223 */ /* 0x010fc80000000002 */
[----:B------:R-:W-:-:S04]  /*1300*/  FFMA R20, R20, R9, R21 ;  /* 0x0000000914147223 */ /* 0x000fc80000000015 */
[----:B------:R-:W-:-:S04]  /*1310*/  FFMA R19, R19, R10, R20 ;  /* 0x0000000a13137223 */ /* 0x000fc80000000014 */
[----:B------:R-:W-:-:S04]  /*1320*/  FFMA R18, R18, R11, R19 ;  /* 0x0000000b12127223 */ /* 0x000fc80000000013 */
[----:B0-----:R-:W-:-:S04]  /*1330*/  FFMA R17, R17, R12, R18 ;  /* 0x0000000c11117223 */ /* 0x001fc80000000012 */
[----:B------:R-:W-:-:S04]  /*1340*/  FFMA R16, R16, R13, R17 ;  /* 0x0000000d10107223 */ /* 0x000fc80000000011 */
[----:B------:R-:W-:-:S04]  /*1350*/  FFMA R23, R23, R14, R16 ;  /* 0x0000000e17177223 */ /* 0x000fc80000000010 */
[----:B------:R-:W-:-:S05]  /*1360*/  FFMA R15, R22, R15, R23 ;  /* 0x0000000f160f7223 */ /* 0x000fca0000000017 */
[----:B------:R-:W-:Y:S01]  /*1370*/  STG.E desc[UR6][R26.64], R15 ;  /* 0x0000000f1a007986 */ /* 0x000fe2000c101906 */
[----:B------:R-:W-:Y:S05]  /*1380*/  EXIT ;  /* 0x000000000000794d */ /* 0x000fea0003800000 */
.L_x_6:
[----:B------:R-:W-:-:S00]  /*1390*/  BRA `(.L_x_6) ;  /* 0xfffffffc00fc7947 */ /* 0x000fc0000383ffff */
[----:B------:R-:W-:-:S00]  /*13a0*/  NOP ;  /* 0x0000000000007918 */ /* 0x000fc00000000000 */
        /* <DEDUP_REMOVED lines=13> */
.L_x_7:


//--------------------- .nv.shared._Z6matveciPKfPfS1_ --------------------------
	.section	.nv.shared._Z6matveciPKfPfS1_,"aw",@nobits
	.sectionflags	@""
	.align	4
.nv.shared._Z6matveciPKfPfS1_:
	.zero		1280


//--------------------- .nv.shared.reserved.0     --------------------------
	.section	.nv.shared.reserved.0,"aw",@nobits
	.weak		__nv_reservedSMEM_offset_0_alias
	.size		__nv_reservedSMEM_offset_0_alias, 0, 64
	.other		__nv_reservedSMEM_offset_0_alias,@"STO_CUDA_RESERVED_SHARED STV_DEFAULT"
__nv_reservedSMEM_offset_0_alias:
	.zero		0
	.zero		64


//--------------------- .nv.constant0._Z6matveciPKfPfS1_ --------------------------
	.section	.nv.constant0._Z6matveciPKfPfS1_,"a",@progbits
	.sectionflags	@""
	.align	4
.nv.constant0._Z6matveciPKfPfS1_:
	.zero		928


//--------------------- SYMBOLS --------------------------

	.type		.nv.reservedSmem.offset0,@object
	.size		.nv.reservedSmem.offset0,0x4
	.type		.nv.reservedSmem.cap,@object
	.size		.nv.reservedSmem.cap,0x4
